//
// Generated by NVIDIA NVVM Compiler
//
// Compiler Build ID: CL-36424714
// Cuda compilation tools, release 13.0, V13.0.88
// Based on NVVM 20.0.0
//

.version 9.0
.target sm_100
.address_size 64

	// .globl	_Z16calculate_neuroniPfiS_iS_S_i

.visible .entry _Z16calculate_neuroniPfiS_iS_S_i(
	.param .u32 _Z16calculate_neuroniPfiS_iS_S_i_param_0,
	.param .u64 .ptr .align 1 _Z16calculate_neuroniPfiS_iS_S_i_param_1,
	.param .u32 _Z16calculate_neuroniPfiS_iS_S_i_param_2,
	.param .u64 .ptr .align 1 _Z16calculate_neuroniPfiS_iS_S_i_param_3,
	.param .u32 _Z16calculate_neuroniPfiS_iS_S_i_param_4,
	.param .u64 .ptr .align 1 _Z16calculate_neuroniPfiS_iS_S_i_param_5,
	.param .u64 .ptr .align 1 _Z16calculate_neuroniPfiS_iS_S_i_param_6,
	.param .u32 _Z16calculate_neuroniPfiS_iS_S_i_param_7
)
{
	.reg .pred 	%p<12>;
	.reg .b32 	%r<43>;
	.reg .b32 	%f<71>;
	.reg .b64 	%rd<45>;

	ld.param.u32 	%r23, [_Z16calculate_neuroniPfiS_iS_S_i_param_0];
	ld.param.u64 	%rd5, [_Z16calculate_neuroniPfiS_iS_S_i_param_1];
	ld.param.u32 	%r20, [_Z16calculate_neuroniPfiS_iS_S_i_param_2];
	ld.param.u64 	%rd6, [_Z16calculate_neuroniPfiS_iS_S_i_param_3];
	ld.param.u32 	%r21, [_Z16calculate_neuroniPfiS_iS_S_i_param_4];
	ld.param.u64 	%rd7, [_Z16calculate_neuroniPfiS_iS_S_i_param_5];
	ld.param.u64 	%rd4, [_Z16calculate_neuroniPfiS_iS_S_i_param_6];
	ld.param.u32 	%r22, [_Z16calculate_neuroniPfiS_iS_S_i_param_7];
	cvta.to.global.u64 	%rd1, %rd5;
	cvta.to.global.u64 	%rd2, %rd7;
	cvta.to.global.u64 	%rd3, %rd6;
	mov.u32 	%r24, %ctaid.x;
	mov.u32 	%r25, %ntid.x;
	mov.u32 	%r26, %tid.x;
	mad.lo.s32 	%r1, %r24, %r25, %r26;
	mul.lo.s32 	%r27, %r21, %r23;
	setp.ge.s32 	%p1, %r1, %r27;
	@%p1 bra 	$L__BB0_16;
	rem.s32 	%r2, %r1, %r21;
	setp.lt.s32 	%p2, %r20, 1;
	mov.f32 	%f70, 0f00000000;
	@%p2 bra 	$L__BB0_13;
	mul.lo.s32 	%r29, %r20, %r1;
	div.s32 	%r3, %r29, %r21;
	and.b32  	%r4, %r20, 7;
	setp.lt.u32 	%p3, %r20, 8;
	mov.f32 	%f70, 0f00000000;
	mov.b32 	%r41, 0;
	@%p3 bra 	$L__BB0_5;
	and.b32  	%r41, %r20, 2147483640;
	neg.s32 	%r39, %r41;
	shl.b32 	%r7, %r21, 3;
	mov.f32 	%f70, 0f00000000;
	mul.wide.s32 	%rd12, %r21, 4;
	mov.u32 	%r37, %r3;
	mov.u32 	%r38, %r2;
$L__BB0_4:
	.pragma "nounroll";
	mul.wide.s32 	%rd8, %r37, 4;
	add.s64 	%rd9, %rd1, %rd8;
	mul.wide.s32 	%rd10, %r38, 4;
	add.s64 	%rd11, %rd2, %rd10;
	ld.global.f32 	%f18, [%rd11];
	ld.global.f32 	%f19, [%rd9];
	fma.rn.f32 	%f20, %f18, %f19, %f70;
	add.s64 	%rd13, %rd11, %rd12;
	ld.global.f32 	%f21, [%rd13];
	ld.global.f32 	%f22, [%rd9+4];
	fma.rn.f32 	%f23, %f21, %f22, %f20;
	add.s64 	%rd14, %rd13, %rd12;
	ld.global.f32 	%f24, [%rd14];
	ld.global.f32 	%f25, [%rd9+8];
	fma.rn.f32 	%f26, %f24, %f25, %f23;
	add.s64 	%rd15, %rd14, %rd12;
	ld.global.f32 	%f27, [%rd15];
	ld.global.f32 	%f28, [%rd9+12];
	fma.rn.f32 	%f29, %f27, %f28, %f26;
	add.s64 	%rd16, %rd15, %rd12;
	ld.global.f32 	%f30, [%rd16];
	ld.global.f32 	%f31, [%rd9+16];
	fma.rn.f32 	%f32, %f30, %f31, %f29;
	add.s64 	%rd17, %rd16, %rd12;
	ld.global.f32 	%f33, [%rd17];
	ld.global.f32 	%f34, [%rd9+20];
	fma.rn.f32 	%f35, %f33, %f34, %f32;
	add.s64 	%rd18, %rd17, %rd12;
	ld.global.f32 	%f36, [%rd18];
	ld.global.f32 	%f37, [%rd9+24];
	fma.rn.f32 	%f38, %f36, %f37, %f35;
	add.s64 	%rd19, %rd18, %rd12;
	ld.global.f32 	%f39, [%rd19];
	ld.global.f32 	%f40, [%rd9+28];
	fma.rn.f32 	%f70, %f39, %f40, %f38;
	add.s32 	%r39, %r39, 8;
	add.s32 	%r38, %r38, %r7;
	add.s32 	%r37, %r37, 8;
	setp.ne.s32 	%p4, %r39, 0;
	@%p4 bra 	$L__BB0_4;
$L__BB0_5:
	setp.eq.s32 	%p5, %r4, 0;
	@%p5 bra 	$L__BB0_13;
	and.b32  	%r15, %r20, 3;
	setp.lt.u32 	%p6, %r4, 4;
	@%p6 bra 	$L__BB0_8;
	mad.lo.s32 	%r30, %r41, %r21, %r2;
	mul.wide.s32 	%rd20, %r30, 4;
	add.s64 	%rd21, %rd2, %rd20;
	ld.global.f32 	%f42, [%rd21];
	add.s32 	%r31, %r3, %r41;
	mul.wide.s32 	%rd22, %r31, 4;
	add.s64 	%rd23, %rd1, %rd22;
	ld.global.f32 	%f43, [%rd23];
	fma.rn.f32 	%f44, %f42, %f43, %f70;
	mul.wide.s32 	%rd24, %r21, 4;
	add.s64 	%rd25, %rd21, %rd24;
	ld.global.f32 	%f45, [%rd25];
	ld.global.f32 	%f46, [%rd23+4];
	fma.rn.f32 	%f47, %f45, %f46, %f44;
	add.s64 	%rd26, %rd25, %rd24;
	ld.global.f32 	%f48, [%rd26];
	ld.global.f32 	%f49, [%rd23+8];
	fma.rn.f32 	%f50, %f48, %f49, %f47;
	add.s64 	%rd27, %rd26, %rd24;
	ld.global.f32 	%f51, [%rd27];
	ld.global.f32 	%f52, [%rd23+12];
	fma.rn.f32 	%f70, %f51, %f52, %f50;
	add.s32 	%r41, %r41, 4;
$L__BB0_8:
	setp.eq.s32 	%p7, %r15, 0;
	@%p7 bra 	$L__BB0_13;
	setp.eq.s32 	%p8, %r15, 1;
	@%p8 bra 	$L__BB0_11;
	mad.lo.s32 	%r32, %r41, %r21, %r2;
	mul.wide.s32 	%rd28, %r32, 4;
	add.s64 	%rd29, %rd2, %rd28;
	ld.global.f32 	%f54, [%rd29];
	add.s32 	%r33, %r3, %r41;
	mul.wide.s32 	%rd30, %r33, 4;
	add.s64 	%rd31, %rd1, %rd30;
	ld.global.f32 	%f55, [%rd31];
	fma.rn.f32 	%f56, %f54, %f55, %f70;
	mul.wide.s32 	%rd32, %r21, 4;
	add.s64 	%rd33, %rd29, %rd32;
	ld.global.f32 	%f57, [%rd33];
	ld.global.f32 	%f58, [%rd31+4];
	fma.rn.f32 	%f70, %f57, %f58, %f56;
	add.s32 	%r41, %r41, 2;
$L__BB0_11:
	and.b32  	%r34, %r20, 1;
	setp.eq.b32 	%p9, %r34, 1;
	not.pred 	%p10, %p9;
	@%p10 bra 	$L__BB0_13;
	mad.lo.s32 	%r35, %r41, %r21, %r2;
	mul.wide.s32 	%rd34, %r35, 4;
	add.s64 	%rd35, %rd2, %rd34;
	ld.global.f32 	%f59, [%rd35];
	add.s32 	%r36, %r3, %r41;
	mul.wide.s32 	%rd36, %r36, 4;
	add.s64 	%rd37, %rd1, %rd36;
	ld.global.f32 	%f60, [%rd37];
	fma.rn.f32 	%f70, %f59, %f60, %f70;
$L__BB0_13:
	cvta.to.global.u64 	%rd38, %rd4;
	mul.wide.s32 	%rd39, %r2, 4;
	add.s64 	%rd40, %rd38, %rd39;
	ld.global.f32 	%f61, [%rd40];
	add.f32 	%f13, %f70, %f61;
	setp.eq.s32 	%p11, %r22, 0;
	@%p11 bra 	$L__BB0_15;
	max.f32 	%f62, %f13, 0f00000000;
	mul.wide.s32 	%rd41, %r1, 4;
	add.s64 	%rd42, %rd3, %rd41;
	st.global.f32 	[%rd42], %f62;
	bra.uni 	$L__BB0_16;
$L__BB0_15:
	mul.wide.s32 	%rd43, %r1, 4;
	add.s64 	%rd44, %rd3, %rd43;
	st.global.f32 	[%rd44], %f13;
$L__BB0_16:
	ret;

}


// ===== COMPILED SASS (sm_100) =====

	.target	sm_100

	.elftype	@"ET_EXEC"


//--------------------- .note.nv.tkinfo           --------------------------
	.section	.note.nv.tkinfo,"",@"SHT_NOTE"
	.sectionflags	@"SHF_NOTE_NV_TKINFO"
	.tkinfo
        /*0018*/ 	.word	0x00000002
        /*0030*/ 	.string	""
        /*0030*/ 	.string	"ptxas"
        /*0030*/ 	.string	"Cuda compilation tools, release 13.0, V13.0.88"
        /*0030*/ 	.string	"Build cuda_13.0.r13.0/compiler.36424714_0"
        /*0030*/ 	.string	"-arch sm_100 -m 64 "



//--------------------- .note.nv.cuinfo           --------------------------
	.section	.note.nv.cuinfo,"",@"SHT_NOTE"
	.sectionflags	@"SHF_NOTE_NV_CUINFO"
        /*0018*/ 	.short	0x0002
        /*001a*/ 	.short	0x0064
        /*001c*/ 	.short	0x0082
	.zero		2


//--------------------- .nv.info                  --------------------------
	.section	.nv.info,"",@"SHT_CUDA_INFO"
	.align	4


	//----- nvinfo : EIATTR_REGCOUNT
	.align		4
        /*0000*/ 	.byte	0x04, 0x2f
        /*0002*/ 	.short	(.L_1 - .L_0)
	.align		4
.L_0:
        /*0004*/ 	.word	index@(_Z16calculate_neuroniPfiS_iS_S_i)
        /*0008*/ 	.word	0x00000020


	//----- nvinfo : EIATTR_FRAME_SIZE
	.align		4
.L_1:
        /*000c*/ 	.byte	0x04, 0x11
        /*000e*/ 	.short	(.L_3 - .L_2)
	.align		4
.L_2:
        /*0010*/ 	.word	index@(_Z16calculate_neuroniPfiS_iS_S_i)
        /*0014*/ 	.word	0x00000000


	//----- nvinfo : EIATTR_MIN_STACK_SIZE
	.align		4
.L_3:
        /*0018*/ 	.byte	0x04, 0x12
        /*001a*/ 	.short	(.L_5 - .L_4)
	.align		4
.L_4:
        /*001c*/ 	.word	index@(_Z16calculate_neuroniPfiS_iS_S_i)
        /*0020*/ 	.word	0x00000000
.L_5:


//--------------------- .nv.compat                --------------------------
	.section	.nv.compat,"",@"SHT_CUDA_COMPAT_INFO"
	.align	4
        /*0000*/ 	.byte	0x02, 0x09, 0x00, 0x00, 0x02, 0x02, 0x01, 0x00, 0x02, 0x05, 0x05, 0x00, 0x03, 0x07, 0x01, 0x01
        /*0010*/ 	.byte	0x02, 0x03, 0x00, 0x00, 0x02, 0x06, 0x01, 0x00, 0x04, 0x0b, 0x08, 0x00, 0x09, 0x00, 0x00, 0x00
        /*0020*/ 	.byte	0x00, 0x00, 0x00, 0x00


//--------------------- .nv.info._Z16calculate_neuroniPfiS_iS_S_i --------------------------
	.section	.nv.info._Z16calculate_neuroniPfiS_iS_S_i,"",@"SHT_CUDA_INFO"
	.sectionflags	@""
	.align	4


	//----- nvinfo : EIATTR_CUDA_API_VERSION
	.align		4
        /*0000*/ 	.byte	0x04, 0x37
        /*0002*/ 	.short	(.L_7 - .L_6)
.L_6:
        /*0004*/ 	.word	0x00000082


	//----- nvinfo : EIATTR_KPARAM_INFO
	.align		4
.L_7:
        /*0008*/ 	.byte	0x04, 0x17
        /*000a*/ 	.short	(.L_9 - .L_8)
.L_8:
        /*000c*/ 	.word	0x00000000
        /*0010*/ 	.short	0x0007
        /*0012*/ 	.short	0x0038
        /*0014*/ 	.byte	0x00, 0xf0, 0x11, 0x00


	//----- nvinfo : EIATTR_KPARAM_INFO
	.align		4
.L_9:
        /*0018*/ 	.byte	0x04, 0x17
        /*001a*/ 	.short	(.L_11 - .L_10)
.L_10:
        /*001c*/ 	.word	0x00000000
        /*0020*/ 	.short	0x0006
        /*0022*/ 	.short	0x0030
        /*0024*/ 	.byte	0x00, 0xf5, 0x21, 0x00


	//----- nvinfo : EIATTR_KPARAM_INFO
	.align		4
.L_11:
        /*0028*/ 	.byte	0x04, 0x17
        /*002a*/ 	.short	(.L_13 - .L_12)
.L_12:
        /*002c*/ 	.word	0x00000000
        /*0030*/ 	.short	0x0005
        /*0032*/ 	.short	0x0028
        /*0034*/ 	.byte	0x00, 0xf5, 0x21, 0x00


	//----- nvinfo : EIATTR_KPARAM_INFO
	.align		4
.L_13:
        /*0038*/ 	.byte	0x04, 0x17
        /*003a*/ 	.short	(.L_15 - .L_14)
.L_14:
        /*003c*/ 	.word	0x00000000
        /*0040*/ 	.short	0x0004
        /*0042*/ 	.short	0x0020
        /*0044*/ 	.byte	0x00, 0xf0, 0x11, 0x00


	//----- nvinfo : EIATTR_KPARAM_INFO
	.align		4
.L_15:
        /*0048*/ 	.byte	0x04, 0x17
        /*004a*/ 	.short	(.L_17 - .L_16)
.L_16:
        /*004c*/ 	.word	0x00000000
        /*0050*/ 	.short	0x0003
        /*0052*/ 	.short	0x0018
        /*0054*/ 	.byte	0x00, 0xf5, 0x21, 0x00


	//----- nvinfo : EIATTR_KPARAM_INFO
	.align		4
.L_17:
        /*0058*/ 	.byte	0x04, 0x17
        /*005a*/ 	.short	(.L_19 - .L_18)
.L_18:
        /*005c*/ 	.word	0x00000000
        /*0060*/ 	.short	0x0002
        /*0062*/ 	.short	0x0010
        /*0064*/ 	.byte	0x00, 0xf0, 0x11, 0x00


	//----- nvinfo : EIATTR_KPARAM_INFO
	.align		4
.L_19:
        /*0068*/ 	.byte	0x04, 0x17
        /*006a*/ 	.short	(.L_21 - .L_20)
.L_20:
        /*006c*/ 	.word	0x00000000
        /*0070*/ 	.short	0x0001
        /*0072*/ 	.short	0x0008
        /*0074*/ 	.byte	0x00, 0xf5, 0x21, 0x00


	//----- nvinfo : EIATTR_KPARAM_INFO
	.align		4
.L_21:
        /*0078*/ 	.byte	0x04, 0x17
        /*007a*/ 	.short	(.L_23 - .L_22)
.L_22:
        /*007c*/ 	.word	0x00000000
        /*0080*/ 	.short	0x0000
        /*0082*/ 	.short	0x0000
        /*0084*/ 	.byte	0x00, 0xf0, 0x11, 0x00


	//----- nvinfo : EIATTR_SPARSE_MMA_MASK
	.align		4
.L_23:
        /*0088*/ 	.byte	0x03, 0x50
        /*008a*/ 	.short	0x0000


	//----- nvinfo : EIATTR_MAXREG_COUNT
	.align		4
        /*008c*/ 	.byte	0x03, 0x1b
        /*008e*/ 	.short	0x00ff


	//----- nvinfo : EIATTR_MERCURY_ISA_VERSION
	.align		4
        /*0090*/ 	.byte	0x03, 0x5f
        /*0092*/ 	.short	0x0101


	//----- nvinfo : EIATTR_VRC_CTA_INIT_COUNT
	.align		4
        /*0094*/ 	.byte	0x02, 0x4a
	.zero		1
	.zero		1


	//----- nvinfo : EIATTR_EXIT_INSTR_OFFSETS
	.align		4
        /*0098*/ 	.byte	0x04, 0x1c
        /*009a*/ 	.short	(.L_25 - .L_24)


	//   ....[0]....
.L_24:
        /*009c*/ 	.word	0x00000090


	//   ....[1]....
        /*00a0*/ 	.word	0x00000a60


	//   ....[2]....
        /*00a4*/ 	.word	0x00000aa0


	//----- nvinfo : EIATTR_CBANK_PARAM_SIZE
	.align		4
.L_25:
        /*00a8*/ 	.byte	0x03, 0x19
        /*00aa*/ 	.short	0x003c


	//----- nvinfo : EIATTR_PARAM_CBANK
	.align		4
        /*00ac*/ 	.byte	0x04, 0x0a
        /*00ae*/ 	.short	(.L_27 - .L_26)
	.align		4
.L_26:
        /*00b0*/ 	.word	index@(.nv.constant0._Z16calculate_neuroniPfiS_iS_S_i)
        /*00b4*/ 	.short	0x0380
        /*00b6*/ 	.short	0x003c


	//----- nvinfo : EIATTR_SW_WAR
	.align		4
.L_27:
        /*00b8*/ 	.byte	0x04, 0x36
        /*00ba*/ 	.short	(.L_29 - .L_28)
.L_28:
        /*00bc*/ 	.word	0x00000008
.L_29:


//--------------------- .nv.callgraph             --------------------------
	.section	.nv.callgraph,"",@"SHT_CUDA_CALLGRAPH"
	.align	4
	.sectionentsize	8
	.align		4
        /*0000*/ 	.word	0x00000000
	.align		4
        /*0004*/ 	.word	0xffffffff
	.align		4
        /*0008*/ 	.word	0x00000000
	.align		4
        /*000c*/ 	.word	0xfffffffe
	.align		4
        /*0010*/ 	.word	0x00000000
	.align		4
        /*0014*/ 	.word	0xfffffffd
	.align		4
        /*0018*/ 	.word	0x00000000
	.align		4
        /*001c*/ 	.word	0xfffffffc


//--------------------- .text._Z16calculate_neuroniPfiS_iS_S_i --------------------------
	.section	.text._Z16calculate_neuroniPfiS_iS_S_i,"ax",@progbits
	.align	128
        .global         _Z16calculate_neuroniPfiS_iS_S_i
        .type           _Z16calculate_neuroniPfiS_iS_S_i,@function
        .size           _Z16calculate_neuroniPfiS_iS_S_i,(.L_x_5 - _Z16calculate_neuroniPfiS_iS_S_i)
        .other          _Z16calculate_neuroniPfiS_iS_S_i,@"STO_CUDA_ENTRY STV_DEFAULT"
_Z16calculate_neuroniPfiS_iS_S_i:
.text._Z16calculate_neuroniPfiS_iS_S_i:
[----:B------:R-:W-:Y:S01]  /*0000*/  LDC R1, c[0x0][0x37c] ;  /* 0x0000df00ff017b82 */ /* 0x000fe20000000800 */
[----:B------:R-:W0:Y:S07]  /*0010*/  S2R R3, SR_TID.X ;  /* 0x0000000000037919 */ /* 0x000e2e0000002100 */
[----:B------:R-:W0:Y:S01]  /*0020*/  S2UR UR4, SR_CTAID.X ;  /* 0x00000000000479c3 */ /* 0x000e220000002500 */
[----:B------:R-:W1:Y:S07]  /*0030*/  LDCU UR5, c[0x0][0x380] ;  /* 0x00007000ff0577ac */ /* 0x000e6e0008000800 */
[----:B------:R-:W0:Y:S08]  /*0040*/  LDC R0, c[0x0][0x360] ;  /* 0x0000d800ff007b82 */ /* 0x000e300000000800 */
[----:B------:R-:W1:Y:S01]  /*0050*/  LDC R15, c[0x0][0x3a0] ;  /* 0x0000e800ff0f7b82 */ /* 0x000e620000000800 */
[----:B0-----:R-:W-:-:S02]  /*0060*/  IMAD R0, R0, UR4, R3 ;  /* 0x0000000400007c24 */ /* 0x001fc4000f8e0203 */
[----:B-1----:R-:W-:-:S05]  /*0070*/  IMAD R3, R15, UR5, RZ ;  /* 0x000000050f037c24 */ /* 0x002fca000f8e02ff */
[----:B------:R-:W-:-:S13]  /*0080*/  ISETP.GE.AND P0, PT, R0, R3, PT ;  /* 0x000000030000720c */ /* 0x000fda0003f06270 */
[----:B------:R-:W-:Y:S05]  /*0090*/  @P0 EXIT ;  /* 0x000000000000094d */ /* 0x000fea0003800000 */
[----:B------:R-:W-:Y:S01]  /*00a0*/  IABS R7, R15 ;  /* 0x0000000f00077213 */ /* 0x000fe20000000000 */
[----:B------:R-:W0:Y:S01]  /*00b0*/  LDC R17, c[0x0][0x390] ;  /* 0x0000e400ff117b82 */ /* 0x000e220000000800 */
[----:B------:R-:W-:Y:S01]  /*00c0*/  ISETP.GE.AND P1, PT, R0, RZ, PT ;  /* 0x000000ff0000720c */ /* 0x000fe20003f26270 */
[----:B------:R-:W1:Y:S01]  /*00d0*/  LDCU.64 UR4, c[0x0][0x358] ;  /* 0x00006b00ff0477ac */ /* 0x000e620008000a00 */
[----:B------:R-:W2:Y:S01]  /*00e0*/  I2F.RP R4, R7 ;  /* 0x0000000700047306 */ /* 0x000ea20000209400 */
[----:B------:R-:W-:-:S07]  /*00f0*/  MOV R22, RZ ;  /* 0x000000ff00167202 */ /* 0x000fce0000000f00 */
[----:B--2---:R-:W2:Y:S01]  /*0100*/  MUFU.RCP R4, R4 ;  /* 0x0000000400047308 */ /* 0x004ea20000001000 */
[----:B0-----:R-:W-:Y:S02]  /*0110*/  ISETP.GE.AND P2, PT, R17, 0x1, PT ;  /* 0x000000011100780c */ /* 0x001fe40003f46270 */
[----:B--2---:R-:W-:-:S05]  /*0120*/  IADD3 R2, PT, PT, R4, 0xffffffe, RZ ;  /* 0x0ffffffe04027810 */ /* 0x004fca0007ffe0ff */
[----:B------:R0:W2:Y:S02]  /*0130*/  F2I.FTZ.U32.TRUNC.NTZ R3, R2 ;  /* 0x0000000200037305 */ /* 0x0000a4000021f000 */
[----:B0-----:R-:W-:Y:S01]  /*0140*/  HFMA2 R2, -RZ, RZ, 0, 0 ;  /* 0x00000000ff027431 */ /* 0x001fe200000001ff */
[----:B--2---:R-:W-:-:S05]  /*0150*/  IADD3 R6, PT, PT, RZ, -R3, RZ ;  /* 0x80000003ff067210 */ /* 0x004fca0007ffe0ff */
[----:B------:R-:W-:Y:S01]  /*0160*/  IMAD R5, R6, R7, RZ ;  /* 0x0000000706057224 */ /* 0x000fe200078e02ff */
[----:B------:R-:W-:-:S03]  /*0170*/  IABS R6, R0 ;  /* 0x0000000000067213 */ /* 0x000fc60000000000 */
[----:B------:R-:W-:-:S06]  /*0180*/  IMAD.HI.U32 R3, R3, R5, R2 ;  /* 0x0000000503037227 */ /* 0x000fcc00078e0002 */
[----:B------:R-:W-:-:S05]  /*0190*/  IMAD.HI.U32 R5, R3, R6, RZ ;  /* 0x0000000603057227 */ /* 0x000fca00078e00ff */
[----:B------:R-:W-:-:S05]  /*01a0*/  IADD3 R5, PT, PT, -R5, RZ, RZ ;  /* 0x000000ff05057210 */ /* 0x000fca0007ffe1ff */
[----:B------:R-:W-:Y:S01]  /*01b0*/  IMAD R4, R7, R5, R6 ;  /* 0x0000000507047224 */ /* 0x000fe200078e0206 */
[----:B------:R-:W-:-:S04]  /*01c0*/  LOP3.LUT R5, RZ, R15, RZ, 0x33, !PT ;  /* 0x0000000fff057212 */ /* 0x000fc800078e33ff */
[----:B------:R-:W-:-:S13]  /*01d0*/  ISETP.GT.U32.AND P0, PT, R7, R4, PT ;  /* 0x000000040700720c */ /* 0x000fda0003f04070 */
[----:B------:R-:W-:-:S04]  /*01e0*/  @!P0 IADD3 R4, PT, PT, R4, -R7, RZ ;  /* 0x8000000704048210 */ /* 0x000fc80007ffe0ff */
[----:B------:R-:W-:-:S13]  /*01f0*/  ISETP.GT.U32.AND P0, PT, R7, R4, PT ;  /* 0x000000040700720c */ /* 0x000fda0003f04070 */
[----:B------:R-:W-:Y:S02]  /*0200*/  @!P0 IADD3 R4, PT, PT, R4, -R7, RZ ;  /* 0x8000000704048210 */ /* 0x000fe40007ffe0ff */
[----:B------:R-:W-:Y:S02]  /*0210*/  ISETP.NE.AND P0, PT, R15, RZ, PT ;  /* 0x000000ff0f00720c */ /* 0x000fe40003f05270 */
[----:B------:R-:W-:-:S04]  /*0220*/  @!P1 IADD3 R4, PT, PT, -R4, RZ, RZ ;  /* 0x000000ff04049210 */ /* 0x000fc80007ffe1ff */
[----:B------:R-:W-:Y:S01]  /*0230*/  SEL R16, R5, R4, !P0 ;  /* 0x0000000405107207 */ /* 0x000fe20004000000 */
[----:B-1----:R-:W-:Y:S06]  /*0240*/  @!P2 BRA `(.L_x_0) ;  /* 0x0000000400dca947 */ /* 0x002fec0003800000 */
[----:B------:R-:W-:Y:S01]  /*0250*/  IMAD R2, R0, R17, RZ ;  /* 0x0000001100027224 */ /* 0x000fe200078e02ff */
[----:B------:R-:W-:Y:S01]  /*0260*/  LOP3.LUT R24, R17, 0x7, RZ, 0xc0, !PT ;  /* 0x0000000711187812 */ /* 0x000fe200078ec0ff */
[----:B------:R-:W-:Y:S01]  /*0270*/  IMAD.MOV.U32 R19, RZ, RZ, RZ ;  /* 0x000000ffff137224 */ /* 0x000fe200078e00ff */
[----:B------:R-:W-:Y:S02]  /*0280*/  MOV R22, RZ ;  /* 0x000000ff00167202 */ /* 0x000fe40000000f00 */
[----:B------:R-:W-:Y:S02]  /*0290*/  IABS R4, R2 ;  /* 0x0000000200047213 */ /* 0x000fe40000000000 */
[----:B------:R-:W-:-:S03]  /*02a0*/  LOP3.LUT R2, R2, R15, RZ, 0x3c, !PT ;  /* 0x0000000f02027212 */ /* 0x000fc600078e3cff */
[----:B------:R-:W-:Y:S01]  /*02b0*/  IMAD.HI.U32 R3, R3, R4, RZ ;  /* 0x0000000403037227 */ /* 0x000fe200078e00ff */
[----:B------:R-:W-:-:S03]  /*02c0*/  ISETP.GE.AND P1, PT, R2, RZ, PT ;  /* 0x000000ff0200720c */ /* 0x000fc60003f26270 */
[----:B------:R-:W-:-:S04]  /*02d0*/  IMAD.MOV R6, RZ, RZ, -R3 ;  /* 0x000000ffff067224 */ /* 0x000fc800078e0a03 */
[----:B------:R-:W-:-:S05]  /*02e0*/  IMAD R4, R7, R6, R4 ;  /* 0x0000000607047224 */ /* 0x000fca00078e0204 */
[----:B------:R-:W-:-:S13]  /*02f0*/  ISETP.GT.U32.AND P3, PT, R7, R4, PT ;  /* 0x000000040700720c */ /* 0x000fda0003f64070 */
[-C--:B------:R-:W-:Y:S02]  /*0300*/  @!P3 IADD3 R4, PT, PT, R4, -R7.reuse, RZ ;  /* 0x800000070404b210 */ /* 0x080fe40007ffe0ff */
[----:B------:R-:W-:Y:S02]  /*0310*/  @!P3 IADD3 R3, PT, PT, R3, 0x1, RZ ;  /* 0x000000010303b810 */ /* 0x000fe40007ffe0ff */
[----:B------:R-:W-:Y:S02]  /*0320*/  ISETP.GE.U32.AND P2, PT, R4, R7, PT ;  /* 0x000000070400720c */ /* 0x000fe40003f46070 */
[----:B------:R-:W-:-:S11]  /*0330*/  ISETP.GE.U32.AND P3, PT, R17, 0x8, PT ;  /* 0x000000081100780c */ /* 0x000fd60003f66070 */
[----:B------:R-:W-:Y:S02]  /*0340*/  @P2 IADD3 R3, PT, PT, R3, 0x1, RZ ;  /* 0x0000000103032810 */ /* 0x000fe40007ffe0ff */
[----:B------:R-:W-:Y:S02]  /*0350*/  ISETP.NE.AND P2, PT, R24, RZ, PT ;  /* 0x000000ff1800720c */ /* 0x000fe40003f45270 */
[----:B------:R-:W-:-:S04]  /*0360*/  @!P1 IADD3 R3, PT, PT, -R3, RZ, RZ ;  /* 0x000000ff03039210 */ /* 0x000fc80007ffe1ff */
[----:B------:R-:W-:Y:S01]  /*0370*/  SEL R18, R5, R3, !P0 ;  /* 0x0000000305127207 */ /* 0x000fe20004000000 */
[----:B------:R-:W-:Y:S06]  /*0380*/  @!P3 BRA `(.L_x_1) ;  /* 0x0000000000b4b947 */ /* 0x000fec0003800000 */
[----:B------:R-:W-:Y:S01]  /*0390*/  LOP3.LUT R19, R17, 0x7ffffff8, RZ, 0xc0, !PT ;  /* 0x7ffffff811137812 */ /* 0x000fe200078ec0ff */
[----:B------:R-:W-:Y:S01]  /*03a0*/  HFMA2 R22, -RZ, RZ, 0, 0 ;  /* 0x00000000ff167431 */ /* 0x000fe200000001ff */
[----:B------:R-:W-:Y:S02]  /*03b0*/  MOV R20, R18 ;  /* 0x0000001200147202 */ /* 0x000fe40000000f00 */
[----:B------:R-:W-:Y:S02]  /*03c0*/  MOV R14, R16 ;  /* 0x00000010000e7202 */ /* 0x000fe40000000f00 */
[----:B------:R-:W-:-:S07]  /*03d0*/  IADD3 R21, PT, PT, -R19, RZ, RZ ;  /* 0x000000ff13157210 */ /* 0x000fce0007ffe1ff */
.L_x_2:
[----:B------:R-:W0:Y:S08]  /*03e0*/  LDC.64 R2, c[0x0][0x388] ;  /* 0x0000e200ff027b82 */ /* 0x000e300000000a00 */
[----:B------:R-:W1:Y:S01]  /*03f0*/  LDC.64 R12, c[0x0][0x3a8] ;  /* 0x0000ea00ff0c7b82 */ /* 0x000e620000000a00 */
[----:B0-----:R-:W-:-:S05]  /*0400*/  IMAD.WIDE R2, R20, 0x4, R2 ;  /* 0x0000000414027825 */ /* 0x001fca00078e0202 */
[----:B------:R-:W2:Y:S01]  /*0410*/  LDG.E R25, desc[UR4][R2.64] ;  /* 0x0000000402197981 */ /* 0x000ea2000c1e1900 */
[----:B-1----:R-:W-:-:S03]  /*0420*/  IMAD.WIDE R12, R14, 0x4, R12 ;  /* 0x000000040e0c7825 */ /* 0x002fc600078e020c */
[----:B------:R-:W3:Y:S04]  /*0430*/  LDG.E R23, desc[UR4][R2.64+0x4] ;  /* 0x0000040402177981 */ /* 0x000ee8000c1e1900 */
[----:B------:R0:W2:Y:S01]  /*0440*/  LDG.E R27, desc[UR4][R12.64] ;  /* 0x000000040c1b7981 */ /* 0x0000a2000c1e1900 */
[----:B------:R-:W-:-:S03]  /*0450*/  IMAD.WIDE R10, R15, 0x4, R12 ;  /* 0x000000040f0a7825 */ /* 0x000fc600078e020c */
[----:B------:R-:W4:Y:S01]  /*0460*/  LDG.E R28, desc[UR4][R2.64+0x8] ;  /* 0x00000804021c7981 */ /* 0x000f22000c1e1900 */
[----:B------:R-:W-:-:S03]  /*0470*/  IMAD.WIDE R4, R15, 0x4, R10 ;  /* 0x000000040f047825 */ /* 0x000fc600078e020a */
[----:B------:R-:W3:Y:S01]  /*0480*/  LDG.E R10, desc[UR4][R10.64] ;  /* 0x000000040a0a7981 */ /* 0x000ee2000c1e1900 */
[----:B------:R-:W-:-:S03]  /*0490*/  IMAD.WIDE R6, R15, 0x4, R4 ;  /* 0x000000040f067825 */ /* 0x000fc600078e0204 */
[----:B------:R1:W4:Y:S01]  /*04a0*/  LDG.E R29, desc[UR4][R4.64] ;  /* 0x00000004041d7981 */ /* 0x000322000c1e1900 */
[----:B------:R-:W-:-:S03]  /*04b0*/  IMAD.WIDE R8, R15, 0x4, R6 ;  /* 0x000000040f087825 */ /* 0x000fc600078e0206 */
[----:B------:R-:W5:Y:S01]  /*04c0*/  LDG.E R7, desc[UR4][R6.64] ;  /* 0x0000000406077981 */ /* 0x000f62000c1e1900 */
[----:B0-----:R-:W-:-:S05]  /*04d0*/  IMAD.WIDE R12, R15, 0x4, R8 ;  /* 0x000000040f0c7825 */ /* 0x001fca00078e0208 */
[----:B------:R-:W5:Y:S04]  /*04e0*/  LDG.E R11, desc[UR4][R12.64] ;  /* 0x000000040c0b7981 */ /* 0x000f68000c1e1900 */
[----:B------:R-:W5:Y:S04]  /*04f0*/  LDG.E R6, desc[UR4][R8.64] ;  /* 0x0000000408067981 */ /* 0x000f68000c1e1900 */
[----:B------:R-:W5:Y:S04]  /*0500*/  LDG.E R8, desc[UR4][R2.64+0xc] ;  /* 0x00000c0402087981 */ /* 0x000f68000c1e1900 */
[----:B------:R-:W5:Y:S01]  /*0510*/  LDG.E R9, desc[UR4][R2.64+0x18] ;  /* 0x0000180402097981 */ /* 0x000f62000c1e1900 */
[----:B--2---:R-:W-:Y:S01]  /*0520*/  FFMA R25, R27, R25, R22 ;  /* 0x000000191b197223 */ /* 0x004fe20000000016 */
[----:B------:R-:W-:-:S02]  /*0530*/  IMAD.WIDE R26, R15, 0x4, R12 ;  /* 0x000000040f1a7825 */ /* 0x000fc400078e020c */
[----:B------:R-:W2:Y:S04]  /*0540*/  LDG.E R22, desc[UR4][R2.64+0x10] ;  /* 0x0000100402167981 */ /* 0x000ea8000c1e1900 */
[----:B------:R-:W2:Y:S01]  /*0550*/  LDG.E R12, desc[UR4][R2.64+0x14] ;  /* 0x00001404020c7981 */ /* 0x000ea2000c1e1900 */
[----:B-1----:R-:W-:-:S03]  /*0560*/  IMAD.WIDE R4, R15, 0x4, R26 ;  /* 0x000000040f047825 */ /* 0x002fc600078e021a */
[----:B------:R-:W2:Y:S04]  /*0570*/  LDG.E R13, desc[UR4][R2.64+0x1c] ;  /* 0x00001c04020d7981 */ /* 0x000ea8000c1e1900 */
[----:B------:R-:W2:Y:S04]  /*0580*/  LDG.E R4, desc[UR4][R4.64] ;  /* 0x0000000404047981 */ /* 0x000ea8000c1e1900 */
[----:B------:R-:W2:Y:S01]  /*0590*/  LDG.E R2, desc[UR4][R26.64] ;  /* 0x000000041a027981 */ /* 0x000ea2000c1e1900 */
[----:B---3--:R-:W-:Y:S01]  /*05a0*/  FFMA R10, R10, R23, R25 ;  /* 0x000000170a0a7223 */ /* 0x008fe20000000019 */
[----:B------:R-:W-:-:S03]  /*05b0*/  IADD3 R21, PT, PT, R21, 0x8, RZ ;  /* 0x0000000815157810 */ /* 0x000fc60007ffe0ff */
[----:B----4-:R-:W-:Y:S01]  /*05c0*/  FFMA R10, R29, R28, R10 ;  /* 0x0000001c1d0a7223 */ /* 0x010fe2000000000a */
[----:B------:R-:W-:Y:S01]  /*05d0*/  ISETP.NE.AND P0, PT, R21, RZ, PT ;  /* 0x000000ff1500720c */ /* 0x000fe20003f05270 */
[----:B------:R-:W-:Y:S01]  /*05e0*/  VIADD R20, R20, 0x8 ;  /* 0x0000000814147836 */ /* 0x000fe20000000000 */
[----:B------:R-:W-:Y:S01]  /*05f0*/  LEA R14, R15, R14, 0x3 ;  /* 0x0000000e0f0e7211 */ /* 0x000fe200078e18ff */
[----:B-----5:R-:W-:-:S04]  /*0600*/  FFMA R7, R7, R8, R10 ;  /* 0x0000000807077223 */ /* 0x020fc8000000000a */
[----:B--2---:R-:W-:-:S04]  /*0610*/  FFMA R6, R6, R22, R7 ;  /* 0x0000001606067223 */ /* 0x004fc80000000007 */
[----:B------:R-:W-:-:S04]  /*0620*/  FFMA R11, R11, R12, R6 ;  /* 0x0000000c0b0b7223 */ /* 0x000fc80000000006 */
[----:B------:R-:W-:-:S04]  /*0630*/  FFMA R9, R2, R9, R11 ;  /* 0x0000000902097223 */ /* 0x000fc8000000000b */
[----:B------:R-:W-:Y:S01]  /*0640*/  FFMA R22, R4, R13, R9 ;  /* 0x0000000d04167223 */ /* 0x000fe20000000009 */
[----:B------:R-:W-:Y:S06]  /*0650*/  @P0 BRA `(.L_x_2) ;  /* 0xfffffffc00600947 */ /* 0x000fec000383ffff */
.L_x_1:
[----:B------:R-:W-:Y:S05]  /*0660*/  @!P2 BRA `(.L_x_0) ;  /* 0x0000000000d4a947 */ /* 0x000fea0003800000 */
[----:B------:R-:W-:Y:S02]  /*0670*/  ISETP.GE.U32.AND P0, PT, R24, 0x4, PT ;  /* 0x000000041800780c */ /* 0x000fe40003f06070 */
[----:B------:R-:W-:-:S04]  /*0680*/  LOP3.LUT R13, R17, 0x3, RZ, 0xc0, !PT ;  /* 0x00000003110d7812 */ /* 0x000fc800078ec0ff */
[----:B------:R-:W-:-:S07]  /*0690*/  ISETP.NE.AND P1, PT, R13, RZ, PT ;  /* 0x000000ff0d00720c */ /* 0x000fce0003f25270 */
[----:B------:R-:W-:Y:S06]  /*06a0*/  @!P0 BRA `(.L_x_3) ;  /* 0x0000000000588947 */ /* 0x000fec0003800000 */
[----:B------:R-:W0:Y:S01]  /*06b0*/  LDC.64 R8, c[0x0][0x3a8] ;  /* 0x0000ea00ff087b82 */ /* 0x000e220000000a00 */
[----:B------:R-:W-:Y:S01]  /*06c0*/  IMAD R5, R19, R15, R16 ;  /* 0x0000000f13057224 */ /* 0x000fe200078e0210 */
[----:B------:R-:W-:-:S06]  /*06d0*/  IADD3 R7, PT, PT, R18, R19, RZ ;  /* 0x0000001312077210 */ /* 0x000fcc0007ffe0ff */
[----:B------:R-:W1:Y:S01]  /*06e0*/  LDC.64 R2, c[0x0][0x388] ;  /* 0x0000e200ff027b82 */ /* 0x000e620000000a00 */
[----:B0-----:R-:W-:-:S04]  /*06f0*/  IMAD.WIDE R8, R5, 0x4, R8 ;  /* 0x0000000405087825 */ /* 0x001fc800078e0208 */
[----:B------:R-:W-:Y:S02]  /*0700*/  IMAD.WIDE R10, R15, 0x4, R8 ;  /* 0x000000040f0a7825 */ /* 0x000fe400078e0208 */
[----:B------:R-:W2:Y:S02]  /*0710*/  LDG.E R9, desc[UR4][R8.64] ;  /* 0x0000000408097981 */ /* 0x000ea4000c1e1900 */
[----:B-1----:R-:W-:-:S04]  /*0720*/  IMAD.WIDE R2, R7, 0x4, R2 ;  /* 0x0000000407027825 */ /* 0x002fc800078e0202 */
[C---:B------:R-:W-:Y:S01]  /*0730*/  IMAD.WIDE R4, R15.reuse, 0x4, R10 ;  /* 0x000000040f047825 */ /* 0x040fe200078e020a */
[----:B------:R-:W2:Y:S04]  /*0740*/  LDG.E R12, desc[UR4][R2.64] ;  /* 0x00000004020c7981 */ /* 0x000ea8000c1e1900 */
[----:B------:R-:W3:Y:S01]  /*0750*/  LDG.E R11, desc[UR4][R10.64] ;  /* 0x000000040a0b7981 */ /* 0x000ee2000c1e1900 */
[----:B------:R-:W-:-:S03]  /*0760*/  IMAD.WIDE R6, R15, 0x4, R4 ;  /* 0x000000040f067825 */ /* 0x000fc600078e0204 */
[----:B------:R-:W3:Y:S04]  /*0770*/  LDG.E R14, desc[UR4][R2.64+0x4] ;  /* 0x00000404020e7981 */ /* 0x000ee8000c1e1900 */
[----:B------:R-:W4:Y:S04]  /*0780*/  LDG.E R5, desc[UR4][R4.64] ;  /* 0x0000000404057981 */ /* 0x000f28000c1e1900 */
[----:B------:R-:W4:Y:S04]  /*0790*/  LDG.E R20, desc[UR4][R2.64+0x8] ;  /* 0x0000080402147981 */ /* 0x000f28000c1e1900 */
[----:B------:R-:W5:Y:S04]  /*07a0*/  LDG.E R7, desc[UR4][R6.64] ;  /* 0x0000000406077981 */ /* 0x000f68000c1e1900 */
[----:B------:R-:W5:Y:S01]  /*07b0*/  LDG.E R21, desc[UR4][R2.64+0xc] ;  /* 0x00000c0402157981 */ /* 0x000f62000c1e1900 */
[----:B------:R-:W-:Y:S01]  /*07c0*/  IADD3 R19, PT, PT, R19, 0x4, RZ ;  /* 0x0000000413137810 */ /* 0x000fe20007ffe0ff */
[----:B--2---:R-:W-:-:S04]  /*07d0*/  FFMA R12, R9, R12, R22 ;  /* 0x0000000c090c7223 */ /* 0x004fc80000000016 */
[----:B---3--:R-:W-:-:S04]  /*07e0*/  FFMA R12, R11, R14, R12 ;  /* 0x0000000e0b0c7223 */ /* 0x008fc8000000000c */
[----:B----4-:R-:W-:-:S04]  /*07f0*/  FFMA R12, R5, R20, R12 ;  /* 0x00000014050c7223 */ /* 0x010fc8000000000c */
[----:B-----5:R-:W-:-:S07]  /*0800*/  FFMA R22, R7, R21, R12 ;  /* 0x0000001507167223 */ /* 0x020fce000000000c */
.L_x_3:
[----:B------:R-:W-:Y:S05]  /*0810*/  @!P1 BRA `(.L_x_0) ;  /* 0x0000000000689947 */ /* 0x000fea0003800000 */
[----:B------:R-:W-:Y:S02]  /*0820*/  ISETP.NE.AND P0, PT, R13, 0x1, PT ;  /* 0x000000010d00780c */ /* 0x000fe40003f05270 */
[----:B------:R-:W-:-:S04]  /*0830*/  LOP3.LUT R17, R17, 0x1, RZ, 0xc0, !PT ;  /* 0x0000000111117812 */ /* 0x000fc800078ec0ff */
[----:B------:R-:W-:-:S07]  /*0840*/  ISETP.NE.U32.AND P1, PT, R17, 0x1, PT ;  /* 0x000000011100780c */ /* 0x000fce0003f25070 */
[----:B------:R-:W0:Y:S01]  /*0850*/  @P0 LDC.64 R8, c[0x0][0x3a8] ;  /* 0x0000ea00ff080b82 */ /* 0x000e220000000a00 */
[----:B------:R-:W-:-:S07]  /*0860*/  @P0 IMAD R11, R19, R15, R16 ;  /* 0x0000000f130b0224 */ /* 0x000fce00078e0210 */
[----:B------:R-:W1:Y:S08]  /*0870*/  @P0 LDC.64 R4, c[0x0][0x388] ;  /* 0x0000e200ff040b82 */ /* 0x000e700000000a00 */
[----:B------:R-:W2:Y:S08]  /*0880*/  @!P1 LDC.64 R6, c[0x0][0x3a8] ;  /* 0x0000ea00ff069b82 */ /* 0x000eb00000000a00 */
[----:B------:R-:W3:Y:S01]  /*0890*/  @!P1 LDC.64 R2, c[0x0][0x388] ;  /* 0x0000e200ff029b82 */ /* 0x000ee20000000a00 */
[----:B0-----:R-:W-:Y:S01]  /*08a0*/  @P0 IMAD.WIDE R8, R11, 0x4, R8 ;  /* 0x000000040b080825 */ /* 0x001fe200078e0208 */
[----:B------:R-:W-:-:S02]  /*08b0*/  @P0 IADD3 R11, PT, PT, R18, R19, RZ ;  /* 0x00000013120b0210 */ /* 0x000fc40007ffe0ff */
[----:B------:R-:W-:-:S03]  /*08c0*/  @P0 IADD3 R19, PT, PT, R19, 0x2, RZ ;  /* 0x0000000213130810 */ /* 0x000fc60007ffe0ff */
[----:B-1----:R-:W-:-:S04]  /*08d0*/  @P0 IMAD.WIDE R4, R11, 0x4, R4 ;  /* 0x000000040b040825 */ /* 0x002fc800078e0204 */
[----:B------:R-:W-:Y:S01]  /*08e0*/  @P0 IMAD.WIDE R10, R15, 0x4, R8 ;  /* 0x000000040f0a0825 */ /* 0x000fe200078e0208 */
[----:B------:R-:W4:Y:S03]  /*08f0*/  @P0 LDG.E R12, desc[UR4][R4.64] ;  /* 0x00000004040c0981 */ /* 0x000f26000c1e1900 */
[----:B------:R-:W-:Y:S01]  /*0900*/  @!P1 IMAD R15, R19, R15, R16 ;  /* 0x0000000f130f9224 */ /* 0x000fe200078e0210 */
[----:B------:R-:W-:Y:S01]  /*0910*/  @!P1 IADD3 R19, PT, PT, R18, R19, RZ ;  /* 0x0000001312139210 */ /* 0x000fe20007ffe0ff */
[----:B------:R-:W4:Y:S02]  /*0920*/  @P0 LDG.E R9, desc[UR4][R8.64] ;  /* 0x0000000408090981 */ /* 0x000f24000c1e1900 */
[----:B--2---:R-:W-:Y:S02]  /*0930*/  @!P1 IMAD.WIDE R6, R15, 0x4, R6 ;  /* 0x000000040f069825 */ /* 0x004fe400078e0206 */
[----:B------:R-:W2:Y:S02]  /*0940*/  @P0 LDG.E R11, desc[UR4][R10.64] ;  /* 0x000000040a0b0981 */ /* 0x000ea4000c1e1900 */
[----:B---3--:R-:W-:-:S02]  /*0950*/  @!P1 IMAD.WIDE R2, R19, 0x4, R2 ;  /* 0x0000000413029825 */ /* 0x008fc400078e0202 */
[----:B------:R-:W2:Y:S04]  /*0960*/  @P0 LDG.E R13, desc[UR4][R4.64+0x4] ;  /* 0x00000404040d0981 */ /* 0x000ea8000c1e1900 */
[----:B------:R-:W3:Y:S04]  /*0970*/  @!P1 LDG.E R7, desc[UR4][R6.64] ;  /* 0x0000000406079981 */ /* 0x000ee8000c1e1900 */
[----:B------:R-:W3:Y:S01]  /*0980*/  @!P1 LDG.E R2, desc[UR4][R2.64] ;  /* 0x0000000402029981 */ /* 0x000ee2000c1e1900 */
[----:B----4-:R-:W-:-:S04]  /*0990*/  @P0 FFMA R12, R9, R12, R22 ;  /* 0x0000000c090c0223 */ /* 0x010fc80000000016 */
[----:B--2---:R-:W-:-:S04]  /*09a0*/  @P0 FFMA R22, R11, R13, R12 ;  /* 0x0000000d0b160223 */ /* 0x004fc8000000000c */
[----:B---3--:R-:W-:-:S07]  /*09b0*/  @!P1 FFMA R22, R7, R2, R22 ;  /* 0x0000000207169223 */ /* 0x008fce0000000016 */
.L_x_0:
[----:B------:R-:W0:Y:S01]  /*09c0*/  LDC.64 R2, c[0x0][0x3b0] ;  /* 0x0000ec00ff027b82 */ /* 0x000e220000000a00 */
[----:B------:R-:W1:Y:S01]  /*09d0*/  LDCU UR6, c[0x0][0x3b8] ;  /* 0x00007700ff0677ac */ /* 0x000e620008000800 */
[----:B0-----:R-:W-:-:S06]  /*09e0*/  IMAD.WIDE R16, R16, 0x4, R2 ;  /* 0x0000000410107825 */ /* 0x001fcc00078e0202 */
[----:B------:R-:W2:Y:S01]  /*09f0*/  LDG.E R17, desc[UR4][R16.64] ;  /* 0x0000000410117981 */ /* 0x000ea2000c1e1900 */
[----:B-1----:R-:W-:-:S13]  /*0a00*/  ISETP.NE.AND P0, PT, RZ, UR6, PT ;  /* 0x00000006ff007c0c */ /* 0x002fda000bf05270 */
[----:B------:R-:W0:Y:S02]  /*0a10*/  @P0 LDC.64 R2, c[0x0][0x398] ;  /* 0x0000e600ff020b82 */ /* 0x000e240000000a00 */
[----:B0-----:R-:W-:-:S04]  /*0a20*/  @P0 IMAD.WIDE R2, R0, 0x4, R2 ;  /* 0x0000000400020825 */ /* 0x001fc800078e0202 */
[----:B--2---:R-:W-:-:S05]  /*0a30*/  FADD R7, R17, R22 ;  /* 0x0000001611077221 */ /* 0x004fca0000000000 */
[----:B------:R-:W-:-:S05]  /*0a40*/  @P0 FMNMX R5, RZ, R7, !PT ;  /* 0x00000007ff050209 */ /* 0x000fca0007800000 */
[----:B------:R0:W-:Y:S01]  /*0a50*/  @P0 STG.E desc[UR4][R2.64], R5 ;  /* 0x0000000502000986 */ /* 0x0001e2000c101904 */
[----:B------:R-:W-:Y:S05]  /*0a60*/  @P0 EXIT ;  /* 0x000000000000094d */ /* 0x000fea0003800000 */
[----:B0-----:R-:W0:Y:S02]  /*0a70*/  LDC.64 R2, c[0x0][0x398] ;  /* 0x0000e600ff027b82 */ /* 0x001e240000000a00 */
[----:B0-----:R-:W-:-:S05]  /*0a80*/  IMAD.WIDE R2, R0, 0x4, R2 ;  /* 0x0000000400027825 */ /* 0x001fca00078e0202 */
[----:B------:R-:W-:Y:S01]  /*0a90*/  STG.E desc[UR4][R2.64], R7 ;  /* 0x0000000702007986 */ /* 0x000fe2000c101904 */
[----:B------:R-:W-:Y:S05]  /*0aa0*/  EXIT ;  /* 0x000000000000794d */ /* 0x000fea0003800000 */
.L_x_4:
[----:B------:R-:W-:-:S00]  /*0ab0*/  BRA `(.L_x_4) ;  /* 0xfffffffc00fc7947 */ /* 0x000fc0000383ffff */
[----:B------:R-:W-:-:S00]  /*0ac0*/  NOP ;  /* 0x0000000000007918 */ /* 0x000fc00000000000 */
        /* <DEDUP_REMOVED lines=11> */
.L_x_5:


//--------------------- .nv.shared.reserved.0     --------------------------
	.section	.nv.shared.reserved.0,"aw",@nobits
	.weak		__nv_reservedSMEM_offset_0_alias
	.size		__nv_reservedSMEM_offset_0_alias, 0, 64
	.other		__nv_reservedSMEM_offset_0_alias,@"STO_CUDA_RESERVED_SHARED STV_DEFAULT"
__nv_reservedSMEM_offset_0_alias:
	.zero		0
	.zero		64


//--------------------- .nv.constant0._Z16calculate_neuroniPfiS_iS_S_i --------------------------
	.section	.nv.constant0._Z16calculate_neuroniPfiS_iS_S_i,"a",@progbits
	.sectionflags	@""
	.align	4
.nv.constant0._Z16calculate_neuroniPfiS_iS_S_i:
	.zero		956


//--------------------- SYMBOLS --------------------------

	.type		.nv.reservedSmem.offset0,@object
	.size		.nv.reservedSmem.offset0,0x4
